//
// Generated by NVIDIA NVVM Compiler
//
// Compiler Build ID: CL-36424714
// Cuda compilation tools, release 13.0, V13.0.88
// Based on NVVM 20.0.0
//

.version 9.0
.target sm_100
.address_size 64

	// .globl	_Z9gpusquarePfS_i

.visible .entry _Z9gpusquarePfS_i(
	.param .u64 .ptr .align 1 _Z9gpusquarePfS_i_param_0,
	.param .u64 .ptr .align 1 _Z9gpusquarePfS_i_param_1,
	.param .u32 _Z9gpusquarePfS_i_param_2
)
{
	.reg .pred 	%p<2>;
	.reg .b32 	%r<6>;
	.reg .b32 	%f<3>;
	.reg .b64 	%rd<8>;

	ld.param.u64 	%rd1, [_Z9gpusquarePfS_i_param_0];
	ld.param.u64 	%rd2, [_Z9gpusquarePfS_i_param_1];
	ld.param.u32 	%r2, [_Z9gpusquarePfS_i_param_2];
	mov.u32 	%r3, %ntid.x;
	mov.u32 	%r4, %ctaid.x;
	mov.u32 	%r5, %tid.x;
	mad.lo.s32 	%r1, %r3, %r4, %r5;
	setp.ge.s32 	%p1, %r1, %r2;
	@%p1 bra 	$L__BB0_2;
	cvta.to.global.u64 	%rd3, %rd1;
	cvta.to.global.u64 	%rd4, %rd2;
	mul.wide.s32 	%rd5, %r1, 4;
	add.s64 	%rd6, %rd3, %rd5;
	ld.global.f32 	%f1, [%rd6];
	mul.f32 	%f2, %f1, %f1;
	add.s64 	%rd7, %rd4, %rd5;
	st.global.f32 	[%rd7], %f2;
$L__BB0_2:
	ret;

}


// ===== COMPILED SASS (sm_100) =====

	.target	sm_100

	.elftype	@"ET_EXEC"


//--------------------- .note.nv.tkinfo           --------------------------
	.section	.note.nv.tkinfo,"",@"SHT_NOTE"
	.sectionflags	@"SHF_NOTE_NV_TKINFO"
	.tkinfo
        /*0018*/ 	.word	0x00000002
        /*0030*/ 	.string	""
        /*0030*/ 	.string	"ptxas"
        /*0030*/ 	.string	"Cuda compilation tools, release 13.0, V13.0.88"
        /*0030*/ 	.string	"Build cuda_13.0.r13.0/compiler.36424714_0"
        /*0030*/ 	.string	"-arch sm_100 -m 64 "



//--------------------- .note.nv.cuinfo           --------------------------
	.section	.note.nv.cuinfo,"",@"SHT_NOTE"
	.sectionflags	@"SHF_NOTE_NV_CUINFO"
        /*0018*/ 	.short	0x0002
        /*001a*/ 	.short	0x0064
        /*001c*/ 	.short	0x0082
	.zero		2


//--------------------- .nv.info                  --------------------------
	.section	.nv.info,"",@"SHT_CUDA_INFO"
	.align	4


	//----- nvinfo : EIATTR_REGCOUNT
	.align		4
        /*0000*/ 	.byte	0x04, 0x2f
        /*0002*/ 	.short	(.L_1 - .L_0)
	.align		4
.L_0:
        /*0004*/ 	.word	index@(_Z9gpusquarePfS_i)
        /*0008*/ 	.word	0x0000000a


	//----- nvinfo : EIATTR_FRAME_SIZE
	.align		4
.L_1:
        /*000c*/ 	.byte	0x04, 0x11
        /*000e*/ 	.short	(.L_3 - .L_2)
	.align		4
.L_2:
        /*0010*/ 	.word	index@(_Z9gpusquarePfS_i)
        /*0014*/ 	.word	0x00000000


	//----- nvinfo : EIATTR_MIN_STACK_SIZE
	.align		4
.L_3:
        /*0018*/ 	.byte	0x04, 0x12
        /*001a*/ 	.short	(.L_5 - .L_4)
	.align		4
.L_4:
        /*001c*/ 	.word	index@(_Z9gpusquarePfS_i)
        /*0020*/ 	.word	0x00000000
.L_5:


//--------------------- .nv.compat                --------------------------
	.section	.nv.compat,"",@"SHT_CUDA_COMPAT_INFO"
	.align	4
        /*0000*/ 	.byte	0x02, 0x09, 0x00, 0x00, 0x02, 0x02, 0x01, 0x00, 0x02, 0x05, 0x05, 0x00, 0x03, 0x07, 0x01, 0x01
        /*0010*/ 	.byte	0x02, 0x03, 0x00, 0x00, 0x02, 0x06, 0x01, 0x00, 0x04, 0x0b, 0x08, 0x00, 0x09, 0x00, 0x00, 0x00
        /*0020*/ 	.byte	0x00, 0x00, 0x00, 0x00


//--------------------- .nv.info._Z9gpusquarePfS_i --------------------------
	.section	.nv.info._Z9gpusquarePfS_i,"",@"SHT_CUDA_INFO"
	.sectionflags	@""
	.align	4


	//----- nvinfo : EIATTR_CUDA_API_VERSION
	.align		4
        /*0000*/ 	.byte	0x04, 0x37
        /*0002*/ 	.short	(.L_7 - .L_6)
.L_6:
        /*0004*/ 	.word	0x00000082


	//----- nvinfo : EIATTR_KPARAM_INFO
	.align		4
.L_7:
        /*0008*/ 	.byte	0x04, 0x17
        /*000a*/ 	.short	(.L_9 - .L_8)
.L_8:
        /*000c*/ 	.word	0x00000000
        /*0010*/ 	.short	0x0002
        /*0012*/ 	.short	0x0010
        /*0014*/ 	.byte	0x00, 0xf0, 0x11, 0x00


	//----- nvinfo : EIATTR_KPARAM_INFO
	.align		4
.L_9:
        /*0018*/ 	.byte	0x04, 0x17
        /*001a*/ 	.short	(.L_11 - .L_10)
.L_10:
        /*001c*/ 	.word	0x00000000
        /*0020*/ 	.short	0x0001
        /*0022*/ 	.short	0x0008
        /*0024*/ 	.byte	0x00, 0xf5, 0x21, 0x00


	//----- nvinfo : EIATTR_KPARAM_INFO
	.align		4
.L_11:
        /*0028*/ 	.byte	0x04, 0x17
        /*002a*/ 	.short	(.L_13 - .L_12)
.L_12:
        /*002c*/ 	.word	0x00000000
        /*0030*/ 	.short	0x0000
        /*0032*/ 	.short	0x0000
        /*0034*/ 	.byte	0x00, 0xf5, 0x21, 0x00


	//----- nvinfo : EIATTR_SPARSE_MMA_MASK
	.align		4
.L_13:
        /*0038*/ 	.byte	0x03, 0x50
        /*003a*/ 	.short	0x0000


	//----- nvinfo : EIATTR_MAXREG_COUNT
	.align		4
        /*003c*/ 	.byte	0x03, 0x1b
        /*003e*/ 	.short	0x00ff


	//----- nvinfo : EIATTR_MERCURY_ISA_VERSION
	.align		4
        /*0040*/ 	.byte	0x03, 0x5f
        /*0042*/ 	.short	0x0101


	//----- nvinfo : EIATTR_VRC_CTA_INIT_COUNT
	.align		4
        /*0044*/ 	.byte	0x02, 0x4a
	.zero		1
	.zero		1


	//----- nvinfo : EIATTR_EXIT_INSTR_OFFSETS
	.align		4
        /*0048*/ 	.byte	0x04, 0x1c
        /*004a*/ 	.short	(.L_15 - .L_14)


	//   ....[0]....
.L_14:
        /*004c*/ 	.word	0x00000070


	//   ....[1]....
        /*0050*/ 	.word	0x00000100


	//----- nvinfo : EIATTR_CBANK_PARAM_SIZE
	.align		4
.L_15:
        /*0054*/ 	.byte	0x03, 0x19
        /*0056*/ 	.short	0x0014


	//----- nvinfo : EIATTR_PARAM_CBANK
	.align		4
        /*0058*/ 	.byte	0x04, 0x0a
        /*005a*/ 	.short	(.L_17 - .L_16)
	.align		4
.L_16:
        /*005c*/ 	.word	index@(.nv.constant0._Z9gpusquarePfS_i)
        /*0060*/ 	.short	0x0380
        /*0062*/ 	.short	0x0014


	//----- nvinfo : EIATTR_SW_WAR
	.align		4
.L_17:
        /*0064*/ 	.byte	0x04, 0x36
        /*0066*/ 	.short	(.L_19 - .L_18)
.L_18:
        /*0068*/ 	.word	0x00000008
.L_19:


//--------------------- .nv.callgraph             --------------------------
	.section	.nv.callgraph,"",@"SHT_CUDA_CALLGRAPH"
	.align	4
	.sectionentsize	8
	.align		4
        /*0000*/ 	.word	0x00000000
	.align		4
        /*0004*/ 	.word	0xffffffff
	.align		4
        /*0008*/ 	.word	0x00000000
	.align		4
        /*000c*/ 	.word	0xfffffffe
	.align		4
        /*0010*/ 	.word	0x00000000
	.align		4
        /*0014*/ 	.word	0xfffffffd
	.align		4
        /*0018*/ 	.word	0x00000000
	.align		4
        /*001c*/ 	.word	0xfffffffc


//--------------------- .text._Z9gpusquarePfS_i   --------------------------
	.section	.text._Z9gpusquarePfS_i,"ax",@progbits
	.align	128
        .global         _Z9gpusquarePfS_i
        .type           _Z9gpusquarePfS_i,@function
        .size           _Z9gpusquarePfS_i,(.L_x_1 - _Z9gpusquarePfS_i)
        .other          _Z9gpusquarePfS_i,@"STO_CUDA_ENTRY STV_DEFAULT"
_Z9gpusquarePfS_i:
.text._Z9gpusquarePfS_i:
[----:B------:R-:W-:Y:S01]  /*0000*/  LDC R1, c[0x0][0x37c] ;  /* 0x0000df00ff017b82 */ /* 0x000fe20000000800 */
[----:B------:R-:W0:Y:S01]  /*0010*/  S2R R7, SR_CTAID.X ;  /* 0x0000000000077919 */ /* 0x000e220000002500 */
[----:B------:R-:W0:Y:S01]  /*0020*/  LDCU UR4, c[0x0][0x360] ;  /* 0x00006c00ff0477ac */ /* 0x000e220008000800 */
[----:B------:R-:W0:Y:S01]  /*0030*/  S2R R0, SR_TID.X ;  /* 0x0000000000007919 */ /* 0x000e220000002100 */
[----:B------:R-:W1:Y:S01]  /*0040*/  LDCU UR5, c[0x0][0x390] ;  /* 0x00007200ff0577ac */ /* 0x000e620008000800 */
[----:B0-----:R-:W-:-:S05]  /*0050*/  IMAD R7, R7, UR4, R0 ;  /* 0x0000000407077c24 */ /* 0x001fca000f8e0200 */
[----:B-1----:R-:W-:-:S13]  /*0060*/  ISETP.GE.AND P0, PT, R7, UR5, PT ;  /* 0x0000000507007c0c */ /* 0x002fda000bf06270 */
[----:B------:R-:W-:Y:S05]  /*0070*/  @P0 EXIT ;  /* 0x000000000000094d */ /* 0x000fea0003800000 */
[----:B------:R-:W0:Y:S01]  /*0080*/  LDC.64 R2, c[0x0][0x380] ;  /* 0x0000e000ff027b82 */ /* 0x000e220000000a00 */
[----:B------:R-:W1:Y:S07]  /*0090*/  LDCU.64 UR4, c[0x0][0x358] ;  /* 0x00006b00ff0477ac */ /* 0x000e6e0008000a00 */
[----:B------:R-:W2:Y:S01]  /*00a0*/  LDC.64 R4, c[0x0][0x388] ;  /* 0x0000e200ff047b82 */ /* 0x000ea20000000a00 */
[----:B0-----:R-:W-:-:S06]  /*00b0*/  IMAD.WIDE R2, R7, 0x4, R2 ;  /* 0x0000000407027825 */ /* 0x001fcc00078e0202 */
[----:B-1----:R-:W3:Y:S01]  /*00c0*/  LDG.E R2, desc[UR4][R2.64] ;  /* 0x0000000402027981 */ /* 0x002ee2000c1e1900 */
[----:B--2---:R-:W-:-:S04]  /*00d0*/  IMAD.WIDE R4, R7, 0x4, R4 ;  /* 0x0000000407047825 */ /* 0x004fc800078e0204 */
[----:B---3--:R-:W-:-:S05]  /*00e0*/  FMUL R7, R2, R2 ;  /* 0x0000000202077220 */ /* 0x008fca0000400000 */
[----:B------:R-:W-:Y:S01]  /*00f0*/  STG.E desc[UR4][R4.64], R7 ;  /* 0x0000000704007986 */ /* 0x000fe2000c101904 */
[----:B------:R-:W-:Y:S05]  /*0100*/  EXIT ;  /* 0x000000000000794d */ /* 0x000fea0003800000 */
.L_x_0:
[----:B------:R-:W-:-:S00]  /*0110*/  BRA `(.L_x_0) ;  /* 0xfffffffc00fc7947 */ /* 0x000fc0000383ffff */
[----:B------:R-:W-:-:S00]  /*0120*/  NOP ;  /* 0x0000000000007918 */ /* 0x000fc00000000000 */
        /* <DEDUP_REMOVED lines=13> */
.L_x_1:


//--------------------- .nv.shared.reserved.0     --------------------------
	.section	.nv.shared.reserved.0,"aw",@nobits
	.weak		__nv_reservedSMEM_offset_0_alias
	.size		__nv_reservedSMEM_offset_0_alias, 0, 64
	.other		__nv_reservedSMEM_offset_0_alias,@"STO_CUDA_RESERVED_SHARED STV_DEFAULT"
__nv_reservedSMEM_offset_0_alias:
	.zero		0
	.zero		64


//--------------------- .nv.constant0._Z9gpusquarePfS_i --------------------------
	.section	.nv.constant0._Z9gpusquarePfS_i,"a",@progbits
	.sectionflags	@""
	.align	4
.nv.constant0._Z9gpusquarePfS_i:
	.zero		916


//--------------------- SYMBOLS --------------------------

	.type		.nv.reservedSmem.offset0,@object
	.size		.nv.reservedSmem.offset0,0x4
